	.headerflags	@"EF_CUDA_TEXMODE_UNIFIED EF_CUDA_64BIT_ADDRESS EF_CUDA_ACCELERATORS EF_CUDA_SM90 EF_CUDA_VIRTUAL_SM(EF_CUDA_SM90)"
	.elftype	@"ET_EXEC"


//--------------------- .nv.info                  --------------------------
	.section	.nv.info,"",@"SHT_CUDA_INFO"
	.align	4


	//----- nvinfo : EIATTR_REGCOUNT
	.align		4
        /*0000*/ 	.byte	0x04, 0x2f
        /*0002*/ 	.short	(.L_3 - .L_2)
	.align		4
.L_2:
        /*0004*/ 	.word	index@(triton_poi_fused__native_batch_norm_legit_no_training_add_convolution_relu_2)
        /*0008*/ 	.word	0x00000018


	//----- nvinfo : EIATTR_MIN_STACK_SIZE
	.align		4
.L_3:
        /*000c*/ 	.byte	0x04, 0x12
        /*000e*/ 	.short	(.L_5 - .L_4)
	.align		4
.L_4:
        /*0010*/ 	.word	index@(triton_poi_fused__native_batch_norm_legit_no_training_add_convolution_relu_2)
        /*0014*/ 	.word	0x00000000


	//----- nvinfo : EIATTR_FRAME_SIZE
	.align		4
.L_5:
        /*0018*/ 	.byte	0x04, 0x11
        /*001a*/ 	.short	(.L_7 - .L_6)
	.align		4
.L_6:
        /*001c*/ 	.word	index@(triton_poi_fused__native_batch_norm_legit_no_training_add_convolution_relu_2)
        /*0020*/ 	.word	0x00000000


	//----- nvinfo : EIATTR_MIN_STACK_SIZE
	.align		4
.L_7:
        /*0024*/ 	.byte	0x04, 0x12
        /*0026*/ 	.short	(.L_9 - .L_8)
	.align		4
.L_8:
        /*0028*/ 	.word	index@(triton_poi_fused__native_batch_norm_legit_no_training_add_convolution_relu_2)
        /*002c*/ 	.word	0x00000000
.L_9:


//--------------------- .nv.info.triton_poi_fused__native_batch_norm_legit_no_training_add_convolution_relu_2 --------------------------
	.section	.nv.info.triton_poi_fused__native_batch_norm_legit_no_training_add_convolution_relu_2,"",@"SHT_CUDA_INFO"
	.sectionflags	@""
	.align	4


	//----- nvinfo : EIATTR_CUDA_API_VERSION
	.align		4
        /*0000*/ 	.byte	0x04, 0x37
        /*0002*/ 	.short	(.L_11 - .L_10)
.L_10:
        /*0004*/ 	.word	0x0000007c


	//----- nvinfo : EIATTR_KPARAM_INFO
	.align		4
.L_11:
        /*0008*/ 	.byte	0x04, 0x17
        /*000a*/ 	.short	(.L_13 - .L_12)
.L_12:
        /*000c*/ 	.word	0x00000000
        /*0010*/ 	.short	0x0008
        /*0012*/ 	.short	0x0040
        /*0014*/ 	.byte	0x00, 0xf0, 0x11, 0x00


	//----- nvinfo : EIATTR_KPARAM_INFO
	.align		4
.L_13:
        /*0018*/ 	.byte	0x04, 0x17
        /*001a*/ 	.short	(.L_15 - .L_14)
.L_14:
        /*001c*/ 	.word	0x00000000
        /*0020*/ 	.short	0x0007
        /*0022*/ 	.short	0x0038
        /*0024*/ 	.byte	0x00, 0xf4, 0x21, 0x00


	//----- nvinfo : EIATTR_KPARAM_INFO
	.align		4
.L_15:
        /*0028*/ 	.byte	0x04, 0x17
        /*002a*/ 	.short	(.L_17 - .L_16)
.L_16:
        /*002c*/ 	.word	0x00000000
        /*0030*/ 	.short	0x0006
        /*0032*/ 	.short	0x0030
        /*0034*/ 	.byte	0x00, 0xf4, 0x21, 0x00


	//----- nvinfo : EIATTR_KPARAM_INFO
	.align		4
.L_17:
        /*0038*/ 	.byte	0x04, 0x17
        /*003a*/ 	.short	(.L_19 - .L_18)
.L_18:
        /*003c*/ 	.word	0x00000000
        /*0040*/ 	.short	0x0005
        /*0042*/ 	.short	0x0028
        /*0044*/ 	.byte	0x00, 0xf4, 0x21, 0x00


	//----- nvinfo : EIATTR_KPARAM_INFO
	.align		4
.L_19:
        /*0048*/ 	.byte	0x04, 0x17
        /*004a*/ 	.short	(.L_21 - .L_20)
.L_20:
        /*004c*/ 	.word	0x00000000
        /*0050*/ 	.short	0x0004
        /*0052*/ 	.short	0x0020
        /*0054*/ 	.byte	0x00, 0xf4, 0x21, 0x00


	//----- nvinfo : EIATTR_KPARAM_INFO
	.align		4
.L_21:
        /*0058*/ 	.byte	0x04, 0x17
        /*005a*/ 	.short	(.L_23 - .L_22)
.L_22:
        /*005c*/ 	.word	0x00000000
        /*0060*/ 	.short	0x0003
        /*0062*/ 	.short	0x0018
        /*0064*/ 	.byte	0x00, 0xf4, 0x21, 0x00


	//----- nvinfo : EIATTR_KPARAM_INFO
	.align		4
.L_23:
        /*0068*/ 	.byte	0x04, 0x17
        /*006a*/ 	.short	(.L_25 - .L_24)
.L_24:
        /*006c*/ 	.word	0x00000000
        /*0070*/ 	.short	0x0002
        /*0072*/ 	.short	0x0010
        /*0074*/ 	.byte	0x00, 0xf4, 0x21, 0x00


	//----- nvinfo : EIATTR_KPARAM_INFO
	.align		4
.L_25:
        /*0078*/ 	.byte	0x04, 0x17
        /*007a*/ 	.short	(.L_27 - .L_26)
.L_26:
        /*007c*/ 	.word	0x00000000
        /*0080*/ 	.short	0x0001
        /*0082*/ 	.short	0x0008
        /*0084*/ 	.byte	0x00, 0xf4, 0x21, 0x00


	//----- nvinfo : EIATTR_KPARAM_INFO
	.align		4
.L_27:
        /*0088*/ 	.byte	0x04, 0x17
        /*008a*/ 	.short	(.L_29 - .L_28)
.L_28:
        /*008c*/ 	.word	0x00000000
        /*0090*/ 	.short	0x0000
        /*0092*/ 	.short	0x0000
        /*0094*/ 	.byte	0x00, 0xf4, 0x21, 0x00


	//----- nvinfo : EIATTR_SPARSE_MMA_MASK
	.align		4
.L_29:
        /*0098*/ 	.byte	0x03, 0x50
        /*009a*/ 	.short	0x0000


	//----- nvinfo : EIATTR_MAXREG_COUNT
	.align		4
        /*009c*/ 	.byte	0x03, 0x1b
        /*009e*/ 	.short	0x00ff


	//----- nvinfo : EIATTR_EXIT_INSTR_OFFSETS
	.align		4
        /*00a0*/ 	.byte	0x04, 0x1c
        /*00a2*/ 	.short	(.L_31 - .L_30)


	//   ....[0]....
.L_30:
        /*00a4*/ 	.word	0x00000400


	//----- nvinfo : EIATTR_REQNTID
	.align		4
.L_31:
        /*00a8*/ 	.byte	0x04, 0x10
        /*00aa*/ 	.short	(.L_33 - .L_32)
.L_32:
        /*00ac*/ 	.word	0x00000080
        /*00b0*/ 	.word	0x00000001
        /*00b4*/ 	.word	0x00000001


	//----- nvinfo : EIATTR_CBANK_PARAM_SIZE
	.align		4
.L_33:
        /*00b8*/ 	.byte	0x03, 0x19
        /*00ba*/ 	.short	0x0044


	//----- nvinfo : EIATTR_PARAM_CBANK
	.align		4
        /*00bc*/ 	.byte	0x04, 0x0a
        /*00be*/ 	.short	(.L_35 - .L_34)
	.align		4
.L_34:
        /*00c0*/ 	.word	index@(.nv.constant0.triton_poi_fused__native_batch_norm_legit_no_training_add_convolution_relu_2)
        /*00c4*/ 	.short	0x0210
        /*00c6*/ 	.short	0x0044


	//----- nvinfo : EIATTR_SW_WAR
	.align		4
.L_35:
        /*00c8*/ 	.byte	0x04, 0x36
        /*00ca*/ 	.short	(.L_37 - .L_36)
.L_36:
        /*00cc*/ 	.word	0x00000008
.L_37:


//--------------------- .nv.callgraph             --------------------------
	.section	.nv.callgraph,"",@"SHT_CUDA_CALLGRAPH"
	.align	4
	.sectionentsize	8
	.align		4
        /*0000*/ 	.word	0x00000000
	.align		4
        /*0004*/ 	.word	0xffffffff
	.align		4
        /*0008*/ 	.word	0x00000000
	.align		4
        /*000c*/ 	.word	0xfffffffe
	.align		4
        /*0010*/ 	.word	0x00000000
	.align		4
        /*0014*/ 	.word	0xfffffffd
	.align		4
        /*0018*/ 	.word	0x00000000
	.align		4
        /*001c*/ 	.word	0xfffffffc


//--------------------- .nv.constant4             --------------------------
	.section	.nv.constant4,"a",@progbits
	.align	8
	.align		8
.nv.constant4:
        /*0000*/ 	.dword	_$_str
	.align		8
        /*0008*/ 	.dword	_$_str_$_2


//--------------------- .text.triton_poi_fused__native_batch_norm_legit_no_training_add_convolution_relu_2 --------------------------
	.section	.text.triton_poi_fused__native_batch_norm_legit_no_training_add_convolution_relu_2,"ax",@progbits
	.align	128
        .global         triton_poi_fused__native_batch_norm_legit_no_training_add_convolution_relu_2
        .type           triton_poi_fused__native_batch_norm_legit_no_training_add_convolution_relu_2,@function
        .size           triton_poi_fused__native_batch_norm_legit_no_training_add_convolution_relu_2,(.L_x_1 - triton_poi_fused__native_batch_norm_legit_no_training_add_convolution_relu_2)
        .other          triton_poi_fused__native_batch_norm_legit_no_training_add_convolution_relu_2,@"STO_CUDA_ENTRY STV_DEFAULT"
triton_poi_fused__native_batch_norm_legit_no_training_add_convolution_relu_2:
.text.triton_poi_fused__native_batch_norm_legit_no_training_add_convolution_relu_2:
[----:B------:R-:W-:Y:S01]  /*0000*/  LDC R1, c[0x0][0x28] ;  /* 0x00000a00ff017b82 */ /* 0x000fe20000000800 */
[----:B------:R-:W1:Y:S07]  /*0010*/  S2R R0, SR_TID.X ;  /* 0x0000000000007919 */ /* 0x000e6e0000002100 */
[----:B------:R-:W2:Y:S01]  /*0020*/  LDC.64 R6, c[0x0][0x230] ;  /* 0x00008c00ff067b82 */ /* 0x000ea20000000a00 */
[----:B------:R-:W-:Y:S01]  /*0030*/  ULDC.64 UR4, c[0x0][0x208] ;  /* 0x0000820000047ab9 */ /* 0x000fe20000000a00 */
[----:B------:R-:W3:Y:S06]  /*0040*/  S2R R5, SR_CTAID.X ;  /* 0x0000000000057919 */ /* 0x000eec0000002500 */
[----:B------:R-:W4:Y:S08]  /*0050*/  LDC.64 R16, c[0x0][0x218] ;  /* 0x00008600ff107b82 */ /* 0x000f300000000a00 */
[----:B------:R-:W5:Y:S08]  /*0060*/  LDC.64 R18, c[0x0][0x228] ;  /* 0x00008a00ff127b82 */ /* 0x000f700000000a00 */
[----:B------:R-:W5:Y:S01]  /*0070*/  LDC.64 R8, c[0x0][0x240] ;  /* 0x00009000ff087b82 */ /* 0x000f620000000a00 */
[----:B-1----:R-:W-:-:S07]  /*0080*/  SHF.L.U32 R0, R0, 0x1, RZ ;  /* 0x0000000100007819 */ /* 0x002fce00000006ff */
[----:B------:R-:W1:Y:S01]  /*0090*/  LDC.64 R12, c[0x0][0x238] ;  /* 0x00008e00ff0c7b82 */ /* 0x000e620000000a00 */
[----:B---3--:R-:W-:Y:S02]  /*00a0*/  SHF.R.S32.HI R3, RZ, 0x17, R5 ;  /* 0x00000017ff037819 */ /* 0x008fe40000011405 */
[----:B------:R-:W-:Y:S02]  /*00b0*/  LOP3.LUT R0, R0, 0xfe, RZ, 0xc0, !PT ;  /* 0x000000fe00007812 */ /* 0x000fe400078ec0ff */
[----:B------:R-:W-:Y:S02]  /*00c0*/  SGXT R3, R3, 0x1 ;  /* 0x000000010303781a */ /* 0x000fe40000000200 */
[----:B------:R-:W-:Y:S02]  /*00d0*/  LEA R0, R5, R0, 0x8 ;  /* 0x0000000005007211 */ /* 0x000fe400078e40ff */
[----:B------:R-:W3:Y:S02]  /*00e0*/  LDC.64 R4, c[0x0][0x220] ;  /* 0x00008800ff047b82 */ /* 0x000ee40000000a00 */
[----:B------:R-:W-:-:S04]  /*00f0*/  LEA.HI R3, R3, R0, RZ, 0xc ;  /* 0x0000000003037211 */ /* 0x000fc800078f60ff */
[----:B------:R-:W-:-:S04]  /*0100*/  SHF.R.S32.HI R3, RZ, 0xc, R3 ;  /* 0x0000000cff037819 */ /* 0x000fc80000011403 */
[----:B------:R-:W-:-:S04]  /*0110*/  LEA.HI R2, R3, R3, RZ, 0x2 ;  /* 0x0000000303027211 */ /* 0x000fc800078f10ff */
[----:B------:R-:W-:-:S04]  /*0120*/  LOP3.LUT R2, R2, 0xfffffffc, RZ, 0xc0, !PT ;  /* 0xfffffffc02027812 */ /* 0x000fc800078ec0ff */
[----:B------:R-:W-:Y:S02]  /*0130*/  IADD3 R11, R3, -R2, RZ ;  /* 0x80000002030b7210 */ /* 0x000fe40007ffe0ff */
[----:B------:R-:W1:Y:S03]  /*0140*/  LDC.64 R2, c[0x0][0x210] ;  /* 0x00008400ff027b82 */ /* 0x000e660000000a00 */
[----:B--2---:R-:W-:-:S05]  /*0150*/  IMAD.WIDE R6, R11, 0x4, R6 ;  /* 0x000000040b067825 */ /* 0x004fca00078e0206 */
[----:B------:R-:W2:Y:S01]  /*0160*/  LDG.E.EL R10, desc[UR4][R6.64] ;  /* 0x00000004060a7981 */ /* 0x000ea2000c2e1900 */
[----:B----4-:R-:W-:-:S04]  /*0170*/  IMAD.WIDE R16, R11, 0x4, R16 ;  /* 0x000000040b107825 */ /* 0x010fc800078e0210 */
[C---:B---3--:R-:W-:Y:S01]  /*0180*/  IMAD.WIDE R4, R0.reuse, 0x4, R4 ;  /* 0x0000000400047825 */ /* 0x048fe200078e0204 */
[----:B------:R3:W4:Y:S03]  /*0190*/  LDG.E.EL R14, desc[UR4][R16.64] ;  /* 0x00000004100e7981 */ /* 0x000726000c2e1900 */
[----:B-----5:R-:W-:Y:S02]  /*01a0*/  IMAD.WIDE R18, R11, 0x4, R18 ;  /* 0x000000040b127825 */ /* 0x020fe400078e0212 */
[----:B------:R-:W5:Y:S04]  /*01b0*/  LDG.E.64 R4, desc[UR4][R4.64] ;  /* 0x0000000404047981 */ /* 0x000f68000c1e1b00 */
[----:B------:R-:W4:Y:S01]  /*01c0*/  LDG.E.EL R15, desc[UR4][R18.64] ;  /* 0x00000004120f7981 */ /* 0x000f22000c2e1900 */
[----:B01----:R-:W-:-:S05]  /*01d0*/  IMAD.WIDE R2, R0, 0x4, R2 ;  /* 0x0000000400027825 */ /* 0x003fca00078e0202 */
[----:B------:R-:W4:Y:S01]  /*01e0*/  LDG.E.64 R6, desc[UR4][R2.64] ;  /* 0x0000000402067981 */ /* 0x000f22000c1e1b00 */
[----:B------:R-:W-:-:S04]  /*01f0*/  IMAD.WIDE R20, R11, 0x4, R8 ;  /* 0x000000040b147825 */ /* 0x000fc800078e0208 */
[----:B------:R-:W-:Y:S01]  /*0200*/  IMAD.WIDE R12, R11, 0x4, R12 ;  /* 0x000000040b0c7825 */ /* 0x000fe200078e020c */
[----:B---3--:R-:W-:Y:S01]  /*0210*/  HFMA2.MMA R17, -RZ, RZ, 1.625, 0 ;  /* 0x3e800000ff117435 */ /* 0x008fe200000001ff */
[----:B------:R-:W3:Y:S01]  /*0220*/  LDG.E.EL R20, desc[UR4][R20.64] ;  /* 0x0000000414147981 */ /* 0x000ee2000c2e1900 */
[----:B------:R-:W0:Y:S03]  /*0230*/  LDC.64 R8, c[0x0][0x248] ;  /* 0x00009200ff087b82 */ /* 0x000e260000000a00 */
[----:B------:R-:W3:Y:S01]  /*0240*/  LDG.E.EL R11, desc[UR4][R12.64] ;  /* 0x000000040c0b7981 */ /* 0x000ee2000c2e1900 */
[----:B0-----:R-:W-:-:S04]  /*0250*/  IMAD.WIDE R8, R0, 0x4, R8 ;  /* 0x0000000400087825 */ /* 0x001fc800078e0208 */
[----:B--2---:R-:W-:-:S04]  /*0260*/  FADD R10, R10, 9.9999997473787516356e-06 ;  /* 0x3727c5ac0a0a7421 */ /* 0x004fc80000000000 */
[----:B------:R-:W0:Y:S02]  /*0270*/  MUFU.SQRT R16, R10 ;  /* 0x0000000a00107308 */ /* 0x000e240000002000 */
[C---:B0-----:R-:W-:Y:S02]  /*0280*/  FSETP.GT.AND P0, PT, R16.reuse, 8.50705917302346158658e+37, PT ;  /* 0x7e8000001000780b */ /* 0x041fe40003f04000 */
[----:B------:R-:W-:-:S11]  /*0290*/  FSETP.GEU.AND P1, PT, R16, 1.175494350822287508e-38, PT ;  /* 0x008000001000780b */ /* 0x000fd60003f2e000 */
[----:B------:R-:W-:-:S04]  /*02a0*/  @P0 FMUL R16, R16, 0.25 ;  /* 0x3e80000010100820 */ /* 0x000fc80000400000 */
[----:B------:R-:W-:-:S06]  /*02b0*/  @!P1 FMUL R16, R16, 16777216 ;  /* 0x4b80000010109820 */ /* 0x000fcc0000400000 */
[----:B------:R-:W0:Y:S01]  /*02c0*/  MUFU.RCP R16, R16 ;  /* 0x0000001000107308 */ /* 0x000e220000001000 */
[----:B------:R-:W-:Y:S01]  /*02d0*/  FSEL R17, R17, 1, P0 ;  /* 0x3f80000011117808 */ /* 0x000fe20000000000 */
[--C-:B----4-:R-:W-:Y:S01]  /*02e0*/  FADD R6, R6, R14.reuse ;  /* 0x0000000e06067221 */ /* 0x110fe20000000000 */
[----:B------:R-:W-:-:S03]  /*02f0*/  FADD R7, R7, R14 ;  /* 0x0000000e07077221 */ /* 0x000fc60000000000 */
[----:B------:R-:W-:Y:S01]  /*0300*/  @!P1 FMUL R17, R17, 16777216 ;  /* 0x4b80000011119820 */ /* 0x000fe20000400000 */
[----:B-----5:R-:W-:Y:S01]  /*0310*/  FADD R10, R4, R6 ;  /* 0x00000006040a7221 */ /* 0x020fe20000000000 */
[----:B------:R-:W-:-:S03]  /*0320*/  FADD R4, R5, R7 ;  /* 0x0000000705047221 */ /* 0x000fc60000000000 */
[C---:B------:R-:W-:Y:S01]  /*0330*/  FADD R10, -R15.reuse, R10 ;  /* 0x0000000a0f0a7221 */ /* 0x040fe20000000100 */
[----:B------:R-:W-:Y:S01]  /*0340*/  FADD R4, -R15, R4 ;  /* 0x000000040f047221 */ /* 0x000fe20000000100 */
[----:B0-----:R-:W-:-:S04]  /*0350*/  FMUL R17, R16, R17 ;  /* 0x0000001110117220 */ /* 0x001fc80000400000 */
[-C--:B------:R-:W-:Y:S01]  /*0360*/  FMUL R10, R10, R17.reuse ;  /* 0x000000110a0a7220 */ /* 0x080fe20000400000 */
[----:B------:R-:W-:-:S03]  /*0370*/  FMUL R17, R4, R17 ;  /* 0x0000001104117220 */ /* 0x000fc60000400000 */
[C-C-:B---3--:R-:W-:Y:S01]  /*0380*/  FFMA R10, R11.reuse, R10, R20.reuse ;  /* 0x0000000a0b0a7223 */ /* 0x148fe20000000014 */
[----:B------:R-:W-:-:S04]  /*0390*/  FFMA R17, R11, R17, R20 ;  /* 0x000000110b117223 */ /* 0x000fc80000000014 */
[C---:B------:R-:W-:Y:S02]  /*03a0*/  FSETP.GEU.AND P0, PT, R10.reuse, RZ, PT ;  /* 0x000000ff0a00720b */ /* 0x040fe40003f0e000 */
[C---:B------:R-:W-:Y:S02]  /*03b0*/  FSETP.GEU.AND P1, PT, R17.reuse, RZ, PT ;  /* 0x000000ff1100720b */ /* 0x040fe40003f2e000 */
[----:B------:R-:W-:Y:S02]  /*03c0*/  FSEL R10, R10, RZ, P0 ;  /* 0x000000ff0a0a7208 */ /* 0x000fe40000000000 */
[----:B------:R-:W-:Y:S01]  /*03d0*/  FSEL R11, R17, RZ, P1 ;  /* 0x000000ff110b7208 */ /* 0x000fe20000800000 */
[----:B------:R-:W-:Y:S04]  /*03e0*/  STG.E.64 desc[UR4][R2.64], R6 ;  /* 0x0000000602007986 */ /* 0x000fe8000c101b04 */
[----:B------:R-:W-:Y:S01]  /*03f0*/  STG.E.64 desc[UR4][R8.64], R10 ;  /* 0x0000000a08007986 */ /* 0x000fe2000c101b04 */
[----:B------:R-:W-:Y:S05]  /*0400*/  EXIT ;  /* 0x000000000000794d */ /* 0x000fea0003800000 */
.L_x_0:
[----:B------:R-:W-:-:S00]  /*0410*/  BRA `(.L_x_0) ;  /* 0xfffffffc00fc7947 */ /* 0x000fc0000383ffff */
[----:B------:R-:W-:-:S00]  /*0420*/  NOP ;  /* 0x0000000000007918 */ /* 0x000fc00000000000 */
        /* <DEDUP_REMOVED lines=13> */
.L_x_1:


//--------------------- .nv.global.init           --------------------------
	.section	.nv.global.init,"aw",@progbits
.nv.global.init:
	.type		_$_str,@object
	.size		_$_str,(_$_str_$_2 - _$_str)
_$_str:
        /*0000*/ 	.byte	0x5f, 0x5f, 0x43, 0x55, 0x44, 0x41, 0x5f, 0x46, 0x54, 0x5a, 0x00
	.type		_$_str_$_2,@object
	.size		_$_str_$_2,(.L_1 - _$_str_$_2)
_$_str_$_2:
        /*000b*/ 	.byte	0x5f, 0x5f, 0x43, 0x55, 0x44, 0x41, 0x5f, 0x50, 0x52, 0x45, 0x43, 0x5f, 0x53, 0x51, 0x52, 0x54
        /*001b*/ 	.byte	0x00
.L_1:


//--------------------- .nv.constant0.triton_poi_fused__native_batch_norm_legit_no_training_add_convolution_relu_2 --------------------------
	.section	.nv.constant0.triton_poi_fused__native_batch_norm_legit_no_training_add_convolution_relu_2,"a",@progbits
	.sectionflags	@""
	.align	4
.nv.constant0.triton_poi_fused__native_batch_norm_legit_no_training_add_convolution_relu_2:
	.zero		596
